	.headerflags	@"EF_CUDA_TEXMODE_UNIFIED EF_CUDA_64BIT_ADDRESS EF_CUDA_ACCELERATORS EF_CUDA_SM90 EF_CUDA_VIRTUAL_SM(EF_CUDA_SM90)"
	.elftype	@"ET_EXEC"


//--------------------- .nv.info                  --------------------------
	.section	.nv.info,"",@"SHT_CUDA_INFO"
	.align	4


	//----- nvinfo : EIATTR_REGCOUNT
	.align		4
        /*0000*/ 	.byte	0x04, 0x2f
        /*0002*/ 	.short	(.L_1 - .L_0)
	.align		4
.L_0:
        /*0004*/ 	.word	index@(triton_poi_fused_cat_29)
        /*0008*/ 	.word	0x00000016


	//----- nvinfo : EIATTR_MIN_STACK_SIZE
	.align		4
.L_1:
        /*000c*/ 	.byte	0x04, 0x12
        /*000e*/ 	.short	(.L_3 - .L_2)
	.align		4
.L_2:
        /*0010*/ 	.word	index@(triton_poi_fused_cat_29)
        /*0014*/ 	.word	0x00000000


	//----- nvinfo : EIATTR_FRAME_SIZE
	.align		4
.L_3:
        /*0018*/ 	.byte	0x04, 0x11
        /*001a*/ 	.short	(.L_5 - .L_4)
	.align		4
.L_4:
        /*001c*/ 	.word	index@(triton_poi_fused_cat_29)
        /*0020*/ 	.word	0x00000000


	//----- nvinfo : EIATTR_MIN_STACK_SIZE
	.align		4
.L_5:
        /*0024*/ 	.byte	0x04, 0x12
        /*0026*/ 	.short	(.L_7 - .L_6)
	.align		4
.L_6:
        /*0028*/ 	.word	index@(triton_poi_fused_cat_29)
        /*002c*/ 	.word	0x00000000
.L_7:


//--------------------- .nv.info.triton_poi_fused_cat_29 --------------------------
	.section	.nv.info.triton_poi_fused_cat_29,"",@"SHT_CUDA_INFO"
	.sectionflags	@""
	.align	4


	//----- nvinfo : EIATTR_CUDA_API_VERSION
	.align		4
        /*0000*/ 	.byte	0x04, 0x37
        /*0002*/ 	.short	(.L_9 - .L_8)
.L_8:
        /*0004*/ 	.word	0x0000007c


	//----- nvinfo : EIATTR_KPARAM_INFO
	.align		4
.L_9:
        /*0008*/ 	.byte	0x04, 0x17
        /*000a*/ 	.short	(.L_11 - .L_10)
.L_10:
        /*000c*/ 	.word	0x00000000
        /*0010*/ 	.short	0x0005
        /*0012*/ 	.short	0x0028
        /*0014*/ 	.byte	0x00, 0xf0, 0x11, 0x00


	//----- nvinfo : EIATTR_KPARAM_INFO
	.align		4
.L_11:
        /*0018*/ 	.byte	0x04, 0x17
        /*001a*/ 	.short	(.L_13 - .L_12)
.L_12:
        /*001c*/ 	.word	0x00000000
        /*0020*/ 	.short	0x0004
        /*0022*/ 	.short	0x0020
        /*0024*/ 	.byte	0x00, 0xf4, 0x21, 0x00


	//----- nvinfo : EIATTR_KPARAM_INFO
	.align		4
.L_13:
        /*0028*/ 	.byte	0x04, 0x17
        /*002a*/ 	.short	(.L_15 - .L_14)
.L_14:
        /*002c*/ 	.word	0x00000000
        /*0030*/ 	.short	0x0003
        /*0032*/ 	.short	0x0018
        /*0034*/ 	.byte	0x00, 0xf4, 0x21, 0x00


	//----- nvinfo : EIATTR_KPARAM_INFO
	.align		4
.L_15:
        /*0038*/ 	.byte	0x04, 0x17
        /*003a*/ 	.short	(.L_17 - .L_16)
.L_16:
        /*003c*/ 	.word	0x00000000
        /*0040*/ 	.short	0x0002
        /*0042*/ 	.short	0x0010
        /*0044*/ 	.byte	0x00, 0xf4, 0x21, 0x00


	//----- nvinfo : EIATTR_KPARAM_INFO
	.align		4
.L_17:
        /*0048*/ 	.byte	0x04, 0x17
        /*004a*/ 	.short	(.L_19 - .L_18)
.L_18:
        /*004c*/ 	.word	0x00000000
        /*0050*/ 	.short	0x0001
        /*0052*/ 	.short	0x0008
        /*0054*/ 	.byte	0x00, 0xf4, 0x21, 0x00


	//----- nvinfo : EIATTR_KPARAM_INFO
	.align		4
.L_19:
        /*0058*/ 	.byte	0x04, 0x17
        /*005a*/ 	.short	(.L_21 - .L_20)
.L_20:
        /*005c*/ 	.word	0x00000000
        /*0060*/ 	.short	0x0000
        /*0062*/ 	.short	0x0000
        /*0064*/ 	.byte	0x00, 0xf4, 0x21, 0x00


	//----- nvinfo : EIATTR_SPARSE_MMA_MASK
	.align		4
.L_21:
        /*0068*/ 	.byte	0x03, 0x50
        /*006a*/ 	.short	0x0000


	//----- nvinfo : EIATTR_MAXREG_COUNT
	.align		4
        /*006c*/ 	.byte	0x03, 0x1b
        /*006e*/ 	.short	0x00ff


	//----- nvinfo : EIATTR_EXIT_INSTR_OFFSETS
	.align		4
        /*0070*/ 	.byte	0x04, 0x1c
        /*0072*/ 	.short	(.L_23 - .L_22)


	//   ....[0]....
.L_22:
        /*0074*/ 	.word	0x00000660


	//----- nvinfo : EIATTR_REQNTID
	.align		4
.L_23:
        /*0078*/ 	.byte	0x04, 0x10
        /*007a*/ 	.short	(.L_25 - .L_24)
.L_24:
        /*007c*/ 	.word	0x00000080
        /*0080*/ 	.word	0x00000001
        /*0084*/ 	.word	0x00000001


	//----- nvinfo : EIATTR_CBANK_PARAM_SIZE
	.align		4
.L_25:
        /*0088*/ 	.byte	0x03, 0x19
        /*008a*/ 	.short	0x002c


	//----- nvinfo : EIATTR_PARAM_CBANK
	.align		4
        /*008c*/ 	.byte	0x04, 0x0a
        /*008e*/ 	.short	(.L_27 - .L_26)
	.align		4
.L_26:
        /*0090*/ 	.word	index@(.nv.constant0.triton_poi_fused_cat_29)
        /*0094*/ 	.short	0x0210
        /*0096*/ 	.short	0x002c


	//----- nvinfo : EIATTR_SW_WAR
	.align		4
.L_27:
        /*0098*/ 	.byte	0x04, 0x36
        /*009a*/ 	.short	(.L_29 - .L_28)
.L_28:
        /*009c*/ 	.word	0x00000008
.L_29:


//--------------------- .nv.callgraph             --------------------------
	.section	.nv.callgraph,"",@"SHT_CUDA_CALLGRAPH"
	.align	4
	.sectionentsize	8
	.align		4
        /*0000*/ 	.word	0x00000000
	.align		4
        /*0004*/ 	.word	0xffffffff
	.align		4
        /*0008*/ 	.word	0x00000000
	.align		4
        /*000c*/ 	.word	0xfffffffe
	.align		4
        /*0010*/ 	.word	0x00000000
	.align		4
        /*0014*/ 	.word	0xfffffffd
	.align		4
        /*0018*/ 	.word	0x00000000
	.align		4
        /*001c*/ 	.word	0xfffffffc


//--------------------- .text.triton_poi_fused_cat_29 --------------------------
	.section	.text.triton_poi_fused_cat_29,"ax",@progbits
	.align	128
        .global         triton_poi_fused_cat_29
        .type           triton_poi_fused_cat_29,@function
        .size           triton_poi_fused_cat_29,(.L_x_1 - triton_poi_fused_cat_29)
        .other          triton_poi_fused_cat_29,@"STO_CUDA_ENTRY STV_DEFAULT"
triton_poi_fused_cat_29:
.text.triton_poi_fused_cat_29:
[----:B------:R-:W-:Y:S01]  /*0000*/  LDC R1, c[0x0][0x28] ;  /* 0x00000a00ff017b82 */ /* 0x000fe20000000800 */
[----:B------:R-:W1:Y:S07]  /*0010*/  S2R R0, SR_TID.X ;  /* 0x0000000000007919 */ /* 0x000e6e0000002100 */
[----:B------:R-:W2:Y:S01]  /*0020*/  LDC.64 R6, c[0x0][0x210] ;  /* 0x00008400ff067b82 */ /* 0x000ea20000000a00 */
[----:B------:R-:W-:Y:S01]  /*0030*/  ULDC.64 UR4, c[0x0][0x208] ;  /* 0x0000820000047ab9 */ /* 0x000fe20000000a00 */
[----:B------:R-:W3:Y:S06]  /*0040*/  S2R R3, SR_CTAID.X ;  /* 0x0000000000037919 */ /* 0x000eec0000002500 */
[----:B------:R-:W4:Y:S08]  /*0050*/  LDC.64 R8, c[0x0][0x228] ;  /* 0x00008a00ff087b82 */ /* 0x000f300000000a00 */
[----:B------:R-:W5:Y:S08]  /*0060*/  LDC.64 R14, c[0x0][0x220] ;  /* 0x00008800ff0e7b82 */ /* 0x000f700000000a00 */
[----:B------:R-:W4:Y:S01]  /*0070*/  LDC.64 R12, c[0x0][0x218] ;  /* 0x00008600ff0c7b82 */ /* 0x000f220000000a00 */
[----:B-1----:R-:W-:-:S05]  /*0080*/  IMAD.SHL.U32 R0, R0, 0x2, RZ ;  /* 0x0000000200007824 */ /* 0x002fca00078e00ff */
[----:B------:R-:W-:-:S04]  /*0090*/  LOP3.LUT R0, R0, 0xfe, RZ, 0xc0, !PT ;  /* 0x000000fe00007812 */ /* 0x000fc800078ec0ff */
[----:B---3--:R-:W-:-:S04]  /*00a0*/  LEA R0, R3, R0, 0x8 ;  /* 0x0000000003007211 */ /* 0x008fc800078e40ff */
[----:B------:R-:W-:-:S04]  /*00b0*/  SHF.R.S32.HI R3, RZ, 0x1f, R0 ;  /* 0x0000001fff037819 */ /* 0x000fc80000011400 */
[----:B------:R-:W-:-:S04]  /*00c0*/  LEA.HI R3, R3, R0, RZ, 0xa ;  /* 0x0000000003037211 */ /* 0x000fc800078f50ff */
[----:B------:R-:W-:Y:S02]  /*00d0*/  LOP3.LUT R5, R3, 0xfffffc00, RZ, 0xc0, !PT ;  /* 0xfffffc0003057812 */ /* 0x000fe400078ec0ff */
[----:B------:R-:W-:-:S03]  /*00e0*/  SHF.R.S32.HI R3, RZ, 0xa, R3 ;  /* 0x0000000aff037819 */ /* 0x000fc60000011403 */
[----:B------:R-:W-:-:S05]  /*00f0*/  IMAD.IADD R10, R0, 0x1, -R5 ;  /* 0x00000001000a7824 */ /* 0x000fca00078e0a05 */
[----:B------:R-:W-:Y:S02]  /*0100*/  ISETP.GE.AND P1, PT, R10, 0x100, PT ;  /* 0x000001000a00780c */ /* 0x000fe40003f26270 */
[----:B------:R-:W-:Y:S02]  /*0110*/  LEA R11, R3, R10, 0x8 ;  /* 0x0000000a030b7211 */ /* 0x000fe400078e40ff */
[----:B------:R-:W-:-:S03]  /*0120*/  CS2R R2, SRZ ;  /* 0x0000000000027805 */ /* 0x000fc6000001ff00 */
[----:B--2---:R-:W-:-:S06]  /*0130*/  IMAD.WIDE R6, R11, 0x4, R6 ;  /* 0x000000040b067825 */ /* 0x004fcc00078e0206 */
[----:B------:R1:W2:Y:S01]  /*0140*/  @!P1 LDG.E.EL.64 R2, desc[UR4][R6.64] ;  /* 0x0000000406029981 */ /* 0x0002a2000c2e1b00 */
[----:B------:R-:W-:Y:S02]  /*0150*/  ISETP.GT.AND P2, PT, R10, 0x2ff, PT ;  /* 0x000002ff0a00780c */ /* 0x000fe40003f44270 */
[----:B------:R-:W-:Y:S01]  /*0160*/  CS2R R4, SRZ ;  /* 0x0000000000047805 */ /* 0x000fe2000001ff00 */
[----:B----4-:R-:W-:-:S10]  /*0170*/  IMAD.WIDE R8, R11, 0x4, R8 ;  /* 0x000000040b087825 */ /* 0x010fd400078e0208 */
[----:B------:R3:W4:Y:S01]  /*0180*/  @P2 LDG.E.EL.64 R4, desc[UR4][R8.64+-0xc00] ;  /* 0xfff4000408042981 */ /* 0x000722000c2e1b00 */
[----:B------:R-:W-:Y:S02]  /*0190*/  LOP3.LUT R10, R10, 0xffffff00, RZ, 0xc0, !PT ;  /* 0xffffff000a0a7812 */ /* 0x000fe400078ec0ff */
[----:B-1----:R-:W-:Y:S01]  /*01a0*/  CS2R R6, SRZ ;  /* 0x0000000000067805 */ /* 0x002fe2000001ff00 */
[C---:B-----5:R-:W-:Y:S01]  /*01b0*/  IMAD.WIDE R14, R11.reuse, 0x4, R14 ;  /* 0x000000040b0e7825 */ /* 0x060fe200078e020e */
[C---:B------:R-:W-:Y:S02]  /*01c0*/  ISETP.NE.AND P3, PT, R10.reuse, 0x200, PT ;  /* 0x000002000a00780c */ /* 0x040fe40003f65270 */
[----:B------:R-:W-:Y:S01]  /*01d0*/  ISETP.NE.AND P0, PT, R10, 0x100, PT ;  /* 0x000001000a00780c */ /* 0x000fe20003f05270 */
[----:B0-----:R-:W-:Y:S01]  /*01e0*/  IMAD.WIDE R12, R11, 0x4, R12 ;  /* 0x000000040b0c7825 */ /* 0x001fe200078e020c */
[----:B---3--:R-:W-:-:S09]  /*01f0*/  CS2R R8, SRZ ;  /* 0x0000000000087805 */ /* 0x008fd2000001ff00 */
[----:B------:R0:W3:Y:S04]  /*0200*/  @!P3 LDG.E.EL.64 R6, desc[UR4][R14.64+-0x800] ;  /* 0xfff800040e06b981 */ /* 0x0000e8000c2e1b00 */
[----:B------:R1:W5:Y:S01]  /*0210*/  @!P0 LDG.E.EL.64 R8, desc[UR4][R12.64+-0x400] ;  /* 0xfffc00040c088981 */ /* 0x000362000c2e1b00 */
[----:B------:R-:W-:Y:S01]  /*0220*/  IMAD.MOV.U32 R19, RZ, RZ, 0x3e800000 ;  /* 0x3e800000ff137424 */ /* 0x000fe200078e00ff */
[----:B--2---:R-:W-:-:S05]  /*0230*/  SEL R10, R2, RZ, !P1 ;  /* 0x000000ff020a7207 */ /* 0x004fca0004800000 */
[----:B------:R-:W-:-:S04]  /*0240*/  FADD R2, RZ, -R10 ;  /* 0x8000000aff027221 */ /* 0x000fc80000000000 */
[----:B------:R-:W-:-:S05]  /*0250*/  FMUL R16, R2, 1.4426950216293334961 ;  /* 0x3fb8aa3b02107820 */ /* 0x000fca0000400000 */
[----:B------:R-:W-:Y:S02]  /*0260*/  FSETP.GEU.AND P4, PT, R16, -126, PT ;  /* 0xc2fc00001000780b */ /* 0x000fe40003f8e000 */
[----:B----4-:R-:W-:Y:S02]  /*0270*/  SEL R11, R4, RZ, P2 ;  /* 0x000000ff040b7207 */ /* 0x010fe40001000000 */
[----:B------:R-:W-:Y:S02]  /*0280*/  SEL R5, R5, RZ, P2 ;  /* 0x000000ff05057207 */ /* 0x000fe40001000000 */
[----:B------:R-:W-:Y:S01]  /*0290*/  SEL R4, R3, RZ, !P1 ;  /* 0x000000ff03047207 */ /* 0x000fe20004800000 */
[----:B------:R-:W-:-:S04]  /*02a0*/  FADD R2, RZ, -R11 ;  /* 0x8000000bff027221 */ /* 0x000fc80000000000 */
[----:B0-----:R-:W-:Y:S01]  /*02b0*/  FMUL R14, R2, 1.4426950216293334961 ;  /* 0x3fb8aa3b020e7820 */ /* 0x001fe20000400000 */
[----:B------:R-:W-:Y:S01]  /*02c0*/  FADD R2, RZ, -R5 ;  /* 0x80000005ff027221 */ /* 0x000fe20000000000 */
[----:B------:R-:W-:-:S03]  /*02d0*/  @!P4 FMUL R16, R16, 0.5 ;  /* 0x3f0000001010c820 */ /* 0x000fc60000400000 */
[----:B------:R-:W-:Y:S01]  /*02e0*/  FSETP.GEU.AND P5, PT, R14, -126, PT ;  /* 0xc2fc00000e00780b */ /* 0x000fe20003fae000 */
[----:B-1----:R-:W0:Y:S01]  /*02f0*/  MUFU.EX2 R12, R16 ;  /* 0x00000010000c7308 */ /* 0x002e220000000800 */
[----:B------:R-:W-:Y:S01]  /*0300*/  FMUL R15, R2, 1.4426950216293334961 ;  /* 0x3fb8aa3b020f7820 */ /* 0x000fe20000400000 */
[----:B------:R-:W-:Y:S01]  /*0310*/  FADD R2, RZ, -R4 ;  /* 0x80000004ff027221 */ /* 0x000fe20000000000 */
[----:B---3--:R-:W-:Y:S02]  /*0320*/  SEL R6, R6, RZ, !P3 ;  /* 0x000000ff06067207 */ /* 0x008fe40005800000 */
[----:B------:R-:W-:Y:S01]  /*0330*/  SEL R7, R7, RZ, !P3 ;  /* 0x000000ff07077207 */ /* 0x000fe20005800000 */
[----:B------:R-:W-:Y:S01]  /*0340*/  FMUL R2, R2, 1.4426950216293334961 ;  /* 0x3fb8aa3b02027820 */ /* 0x000fe20000400000 */
[----:B------:R-:W-:-:S05]  /*0350*/  FSETP.GEU.AND P6, PT, R15, -126, PT ;  /* 0xc2fc00000f00780b */ /* 0x000fca0003fce000 */
[----:B------:R-:W-:Y:S01]  /*0360*/  @!P5 FMUL R14, R14, 0.5 ;  /* 0x3f0000000e0ed820 */ /* 0x000fe20000400000 */
[----:B0-----:R-:W-:Y:S01]  /*0370*/  @!P4 FMUL R12, R12, R12 ;  /* 0x0000000c0c0cc220 */ /* 0x001fe20000400000 */
[----:B------:R-:W-:Y:S02]  /*0380*/  FSETP.GEU.AND P4, PT, R2, -126, PT ;  /* 0xc2fc00000200780b */ /* 0x000fe40003f8e000 */
[----:B------:R-:W0:Y:S01]  /*0390*/  MUFU.EX2 R13, R14 ;  /* 0x0000000e000d7308 */ /* 0x000e220000000800 */
[----:B------:R-:W-:-:S03]  /*03a0*/  FADD R12, R12, 1 ;  /* 0x3f8000000c0c7421 */ /* 0x000fc60000000000 */
[----:B------:R-:W-:-:S04]  /*03b0*/  @!P6 FMUL R15, R15, 0.5 ;  /* 0x3f0000000f0fe820 */ /* 0x000fc80000400000 */
[----:B------:R-:W1:Y:S03]  /*03c0*/  MUFU.EX2 R16, R15 ;  /* 0x0000000f00107308 */ /* 0x000e660000000800 */
[----:B------:R-:W-:Y:S01]  /*03d0*/  @!P4 FMUL R2, R2, 0.5 ;  /* 0x3f0000000202c820 */ /* 0x000fe20000400000 */
[----:B0-----:R-:W-:-:S04]  /*03e0*/  @!P5 FMUL R13, R13, R13 ;  /* 0x0000000d0d0dd220 */ /* 0x001fc80000400000 */
[----:B------:R-:W0:Y:S01]  /*03f0*/  MUFU.EX2 R3, R2 ;  /* 0x0000000200037308 */ /* 0x000e220000000800 */
[----:B------:R-:W-:Y:S01]  /*0400*/  FSETP.GT.AND P5, PT, R12, 8.50705917302346158658e+37, PT ;  /* 0x7e8000000c00780b */ /* 0x000fe20003fa4000 */
[----:B------:R-:W-:Y:S01]  /*0410*/  FADD R17, R13, 1 ;  /* 0x3f8000000d117421 */ /* 0x000fe20000000000 */
[----:B-1----:R-:W-:-:S04]  /*0420*/  @!P6 FMUL R16, R16, R16 ;  /* 0x000000101010e220 */ /* 0x002fc80000400000 */
[----:B------:R-:W-:Y:S01]  /*0430*/  FSETP.GT.AND P6, PT, R17, 8.50705917302346158658e+37, PT ;  /* 0x7e8000001100780b */ /* 0x000fe20003fc4000 */
[----:B------:R-:W-:-:S03]  /*0440*/  FADD R16, R16, 1 ;  /* 0x3f80000010107421 */ /* 0x000fc60000000000 */
[----:B------:R-:W-:-:S03]  /*0450*/  FSEL R14, R19, 1, P6 ;  /* 0x3f800000130e7808 */ /* 0x000fc60003000000 */
[----:B------:R-:W-:Y:S01]  /*0460*/  @P5 FMUL R12, R12, 0.25 ;  /* 0x3e8000000c0c5820 */ /* 0x000fe20000400000 */
[----:B0-----:R-:W-:Y:S01]  /*0470*/  @!P4 FMUL R3, R3, R3 ;  /* 0x000000030303c220 */ /* 0x001fe20000400000 */
[----:B------:R-:W-:-:S03]  /*0480*/  FSETP.GT.AND P4, PT, R16, 8.50705917302346158658e+37, PT ;  /* 0x7e8000001000780b */ /* 0x000fc60003f84000 */
[----:B------:R-:W-:Y:S01]  /*0490*/  FADD R13, R3, 1 ;  /* 0x3f800000030d7421 */ /* 0x000fe20000000000 */
[----:B------:R-:W-:Y:S01]  /*04a0*/  MUFU.RCP R12, R12 ;  /* 0x0000000c000c7308 */ /* 0x000fe20000001000 */
[----:B------:R-:W-:Y:S01]  /*04b0*/  @P6 FMUL R17, R17, 0.25 ;  /* 0x3e80000011116820 */ /* 0x000fe20000400000 */
[----:B------:R-:W0:Y:S01]  /*04c0*/  LDC.64 R2, c[0x0][0x230] ;  /* 0x00008c00ff027b82 */ /* 0x000e220000000a00 */
[----:B------:R-:W-:Y:S02]  /*04d0*/  FSEL R15, R19, 1, P4 ;  /* 0x3f800000130f7808 */ /* 0x000fe40002000000 */
[----:B------:R-:W-:-:S03]  /*04e0*/  FSETP.GT.AND P6, PT, R13, 8.50705917302346158658e+37, PT ;  /* 0x7e8000000d00780b */ /* 0x000fc60003fc4000 */
[----:B------:R-:W1:Y:S01]  /*04f0*/  MUFU.RCP R17, R17 ;  /* 0x0000001100117308 */ /* 0x000e620000001000 */
[----:B------:R-:W-:-:S07]  /*0500*/  @P4 FMUL R16, R16, 0.25 ;  /* 0x3e80000010104820 */ /* 0x000fce0000400000 */
[----:B------:R-:W2:Y:S02]  /*0510*/  MUFU.RCP R16, R16 ;  /* 0x0000001000107308 */ /* 0x000ea40000001000 */
[----:B------:R-:W-:Y:S01]  /*0520*/  @P6 FMUL R13, R13, 0.25 ;  /* 0x3e8000000d0d6820 */ /* 0x000fe20000400000 */
[----:B-1----:R-:W-:-:S05]  /*0530*/  FMUL R14, R17, R14 ;  /* 0x0000000e110e7220 */ /* 0x002fca0000400000 */
[----:B------:R-:W1:Y:S01]  /*0540*/  MUFU.RCP R13, R13 ;  /* 0x0000000d000d7308 */ /* 0x000e620000001000 */
[----:B0-----:R-:W-:-:S04]  /*0550*/  IMAD.WIDE R2, R0, 0x4, R2 ;  /* 0x0000000400027825 */ /* 0x001fc800078e0202 */
[----:B--2---:R-:W-:Y:S01]  /*0560*/  FMUL R18, R16, R15 ;  /* 0x0000000f10127220 */ /* 0x004fe20000400000 */
[----:B------:R-:W-:Y:S01]  /*0570*/  FMUL R15, R11, R14 ;  /* 0x0000000e0b0f7220 */ /* 0x000fe20000400000 */
[C---:B------:R-:W-:Y:S02]  /*0580*/  FSEL R11, R19.reuse, 1, P5 ;  /* 0x3f800000130b7808 */ /* 0x040fe40002800000 */
[----:B------:R-:W-:Y:S01]  /*0590*/  FSEL R14, R19, 1, P6 ;  /* 0x3f800000130e7808 */ /* 0x000fe20003000000 */
[----:B------:R-:W-:Y:S01]  /*05a0*/  FMUL R18, R5, R18 ;  /* 0x0000001205127220 */ /* 0x000fe20000400000 */
[----:B------:R-:W-:Y:S01]  /*05b0*/  @P3 FSEL R6, R15, RZ, P2 ;  /* 0x000000ff0f063208 */ /* 0x000fe20001000000 */
[----:B------:R-:W-:Y:S01]  /*05c0*/  FMUL R11, R12, R11 ;  /* 0x0000000b0c0b7220 */ /* 0x000fe20000400000 */
[----:B-----5:R-:W-:Y:S01]  /*05d0*/  SEL R5, R8, RZ, !P0 ;  /* 0x000000ff08057207 */ /* 0x020fe20004000000 */
[----:B-1----:R-:W-:Y:S01]  /*05e0*/  FMUL R13, R13, R14 ;  /* 0x0000000e0d0d7220 */ /* 0x002fe20000400000 */
[----:B------:R-:W-:Y:S01]  /*05f0*/  @P3 FSEL R7, R18, RZ, P2 ;  /* 0x000000ff12073208 */ /* 0x000fe20001000000 */
[----:B------:R-:W-:Y:S01]  /*0600*/  FMUL R10, R10, R11 ;  /* 0x0000000b0a0a7220 */ /* 0x000fe20000400000 */
[----:B------:R-:W-:Y:S01]  /*0610*/  @P1 FSEL R10, R5, R6, !P0 ;  /* 0x00000006050a1208 */ /* 0x000fe20004000000 */
[----:B------:R-:W-:Y:S01]  /*0620*/  FMUL R11, R4, R13 ;  /* 0x0000000d040b7220 */ /* 0x000fe20000400000 */
[----:B------:R-:W-:-:S04]  /*0630*/  SEL R4, R9, RZ, !P0 ;  /* 0x000000ff09047207 */ /* 0x000fc80004000000 */
[----:B------:R-:W-:-:S05]  /*0640*/  @P1 FSEL R11, R4, R7, !P0 ;  /* 0x00000007040b1208 */ /* 0x000fca0004000000 */
[----:B------:R-:W-:Y:S01]  /*0650*/  STG.E.64 desc[UR4][R2.64], R10 ;  /* 0x0000000a02007986 */ /* 0x000fe2000c101b04 */
[----:B------:R-:W-:Y:S05]  /*0660*/  EXIT ;  /* 0x000000000000794d */ /* 0x000fea0003800000 */
.L_x_0:
[----:B------:R-:W-:-:S00]  /*0670*/  BRA `(.L_x_0) ;  /* 0xfffffffc00fc7947 */ /* 0x000fc0000383ffff */
[----:B------:R-:W-:-:S00]  /*0680*/  NOP ;  /* 0x0000000000007918 */ /* 0x000fc00000000000 */
[----:B------:R-:W-:-:S00]  /*0690*/  NOP ;  /* 0x0000000000007918 */ /* 0x000fc00000000000 */
[----:B------:R-:W-:-:S00]  /*06a0*/  NOP ;  /* 0x0000000000007918 */ /* 0x000fc00000000000 */
[----:B------:R-:W-:-:S00]  /*06b0*/  NOP ;  /* 0x0000000000007918 */ /* 0x000fc00000000000 */
[----:B------:R-:W-:-:S00]  /*06c0*/  NOP ;  /* 0x0000000000007918 */ /* 0x000fc00000000000 */
[----:B------:R-:W-:-:S00]  /*06d0*/  NOP ;  /* 0x0000000000007918 */ /* 0x000fc00000000000 */
[----:B------:R-:W-:-:S00]  /*06e0*/  NOP ;  /* 0x0000000000007918 */ /* 0x000fc00000000000 */
[----:B------:R-:W-:-:S00]  /*06f0*/  NOP ;  /* 0x0000000000007918 */ /* 0x000fc00000000000 */
.L_x_1:


//--------------------- .nv.constant0.triton_poi_fused_cat_29 --------------------------
	.section	.nv.constant0.triton_poi_fused_cat_29,"a",@progbits
	.sectionflags	@""
	.align	4
.nv.constant0.triton_poi_fused_cat_29:
	.zero		572
